//
// Generated by NVIDIA NVVM Compiler
//
// Compiler Build ID: CL-36424714
// Cuda compilation tools, release 13.0, V13.0.88
// Based on NVVM 20.0.0
//

.version 9.0
.target sm_100
.address_size 64

	// .globl	_Z15print_global_idv
.extern .func  (.param .b32 func_retval0) vprintf
(
	.param .b64 vprintf_param_0,
	.param .b64 vprintf_param_1
)
;
.global .align 1 .b8 $str[39] = {71, 108, 111, 98, 97, 108, 32, 73, 68, 58, 32, 37, 100, 32, 40, 66, 108, 111, 99, 107, 58, 32, 37, 100, 44, 32, 84, 104, 114, 101, 97, 100, 58, 32, 37, 100, 41, 10};

.visible .entry _Z15print_global_idv()
{
	.local .align 8 .b8 	__local_depot0[16];
	.reg .b64 	%SP;
	.reg .b64 	%SPL;
	.reg .b32 	%r<7>;
	.reg .b64 	%rd<5>;

	mov.u64 	%SPL, __local_depot0;
	cvta.local.u64 	%SP, %SPL;
	add.u64 	%rd1, %SP, 0;
	add.u64 	%rd2, %SPL, 0;
	mov.u32 	%r1, %ctaid.x;
	mov.u32 	%r2, %ntid.x;
	mov.u32 	%r3, %tid.x;
	mad.lo.s32 	%r4, %r1, %r2, %r3;
	st.local.v2.u32 	[%rd2], {%r4, %r1};
	st.local.u32 	[%rd2+8], %r3;
	mov.u64 	%rd3, $str;
	cvta.global.u64 	%rd4, %rd3;
	{ // callseq 0, 0
	.param .b64 param0;
	st.param.b64 	[param0], %rd4;
	.param .b64 param1;
	st.param.b64 	[param1], %rd1;
	.param .b32 retval0;
	call.uni (retval0), 
	vprintf, 
	(
	param0, 
	param1
	);
	ld.param.b32 	%r5, [retval0];
	} // callseq 0
	ret;

}


// ===== COMPILED SASS (sm_100) =====

	.target	sm_100

	.elftype	@"ET_EXEC"


//--------------------- .note.nv.tkinfo           --------------------------
	.section	.note.nv.tkinfo,"",@"SHT_NOTE"
	.sectionflags	@"SHF_NOTE_NV_TKINFO"
	.tkinfo
        /*0018*/ 	.word	0x00000002
        /*0030*/ 	.string	""
        /*0030*/ 	.string	"ptxas"
        /*0030*/ 	.string	"Cuda compilation tools, release 13.0, V13.0.88"
        /*0030*/ 	.string	"Build cuda_13.0.r13.0/compiler.36424714_0"
        /*0030*/ 	.string	"-arch sm_100 -m 64 "



//--------------------- .note.nv.cuinfo           --------------------------
	.section	.note.nv.cuinfo,"",@"SHT_NOTE"
	.sectionflags	@"SHF_NOTE_NV_CUINFO"
        /*0018*/ 	.short	0x0002
        /*001a*/ 	.short	0x0064
        /*001c*/ 	.short	0x0082
	.zero		2


//--------------------- .nv.info                  --------------------------
	.section	.nv.info,"",@"SHT_CUDA_INFO"
	.align	4


	//----- nvinfo : EIATTR_REGCOUNT
	.align		4
        /*0000*/ 	.byte	0x04, 0x2f
        /*0002*/ 	.short	(.L_2 - .L_1)
	.align		4
.L_1:
        /*0004*/ 	.word	index@(_Z15print_global_idv)
        /*0008*/ 	.word	0x00000018


	//----- nvinfo : EIATTR_FRAME_SIZE
	.align		4
.L_2:
        /*000c*/ 	.byte	0x04, 0x11
        /*000e*/ 	.short	(.L_4 - .L_3)
	.align		4
.L_3:
        /*0010*/ 	.word	index@(_Z15print_global_idv)
        /*0014*/ 	.word	0x00000010


	//----- nvinfo : EIATTR_MIN_STACK_SIZE
	.align		4
.L_4:
        /*0018*/ 	.byte	0x04, 0x12
        /*001a*/ 	.short	(.L_6 - .L_5)
	.align		4
.L_5:
        /*001c*/ 	.word	index@(_Z15print_global_idv)
        /*0020*/ 	.word	0x00000010
.L_6:


//--------------------- .nv.compat                --------------------------
	.section	.nv.compat,"",@"SHT_CUDA_COMPAT_INFO"
	.align	4
        /*0000*/ 	.byte	0x02, 0x09, 0x00, 0x00, 0x02, 0x02, 0x01, 0x00, 0x02, 0x05, 0x05, 0x00, 0x03, 0x07, 0x01, 0x01
        /*0010*/ 	.byte	0x02, 0x03, 0x00, 0x00, 0x02, 0x06, 0x01, 0x00, 0x04, 0x0b, 0x08, 0x00, 0x09, 0x00, 0x00, 0x00
        /*0020*/ 	.byte	0x00, 0x00, 0x00, 0x00


//--------------------- .nv.info._Z15print_global_idv --------------------------
	.section	.nv.info._Z15print_global_idv,"",@"SHT_CUDA_INFO"
	.sectionflags	@""
	.align	4


	//----- nvinfo : EIATTR_CUDA_API_VERSION
	.align		4
        /*0000*/ 	.byte	0x04, 0x37
        /*0002*/ 	.short	(.L_8 - .L_7)
.L_7:
        /*0004*/ 	.word	0x00000082


	//----- nvinfo : EIATTR_SPARSE_MMA_MASK
	.align		4
.L_8:
        /*0008*/ 	.byte	0x03, 0x50
        /*000a*/ 	.short	0x0000


	//----- nvinfo : EIATTR_MAXREG_COUNT
	.align		4
        /*000c*/ 	.byte	0x03, 0x1b
        /*000e*/ 	.short	0x00ff


	//----- nvinfo : EIATTR_EXTERNS
	.align		4
        /*0010*/ 	.byte	0x04, 0x0f
        /*0012*/ 	.short	(.L_10 - .L_9)


	//   ....[0]....
	.align		4
.L_9:
        /*0014*/ 	.word	index@(vprintf)


	//----- nvinfo : EIATTR_MERCURY_ISA_VERSION
	.align		4
.L_10:
        /*0018*/ 	.byte	0x03, 0x5f
        /*001a*/ 	.short	0x0101


	//----- nvinfo : EIATTR_VRC_CTA_INIT_COUNT
	.align		4
        /*001c*/ 	.byte	0x02, 0x4a
	.zero		1
	.zero		1


	//----- nvinfo : EIATTR_SYSCALL_OFFSETS
	.align		4
        /*0020*/ 	.byte	0x04, 0x46
        /*0022*/ 	.short	(.L_12 - .L_11)


	//   ....[0]....
.L_11:
        /*0024*/ 	.word	0x00000120


	//----- nvinfo : EIATTR_EXIT_INSTR_OFFSETS
	.align		4
.L_12:
        /*0028*/ 	.byte	0x04, 0x1c
        /*002a*/ 	.short	(.L_14 - .L_13)


	//   ....[0]....
.L_13:
        /*002c*/ 	.word	0x00000130


	//----- nvinfo : EIATTR_SW_WAR
	.align		4
.L_14:
        /*0030*/ 	.byte	0x04, 0x36
        /*0032*/ 	.short	(.L_16 - .L_15)
.L_15:
        /*0034*/ 	.word	0x00000008
.L_16:


//--------------------- .nv.callgraph             --------------------------
	.section	.nv.callgraph,"",@"SHT_CUDA_CALLGRAPH"
	.align	4
	.sectionentsize	8
	.align		4
        /*0000*/ 	.word	0x00000000
	.align		4
        /*0004*/ 	.word	0xffffffff
	.align		4
        /*0008*/ 	.word	index@(_Z15print_global_idv)
	.align		4
        /*000c*/ 	.word	index@(vprintf)
	.align		4
        /*0010*/ 	.word	0x00000000
	.align		4
        /*0014*/ 	.word	0xfffffffe
	.align		4
        /*0018*/ 	.word	0x00000000
	.align		4
        /*001c*/ 	.word	0xfffffffd
	.align		4
        /*0020*/ 	.word	0x00000000
	.align		4
        /*0024*/ 	.word	0xfffffffc


//--------------------- .nv.constant4             --------------------------
	.section	.nv.constant4,"a",@progbits
	.align	8
	.align		8
.nv.constant4:
        /*0000*/ 	.dword	vprintf
	.align		8
        /*0008*/ 	.dword	$str


//--------------------- .text._Z15print_global_idv --------------------------
	.section	.text._Z15print_global_idv,"ax",@progbits
	.align	128
        .global         _Z15print_global_idv
        .type           _Z15print_global_idv,@function
        .size           _Z15print_global_idv,(.L_x_2 - _Z15print_global_idv)
        .other          _Z15print_global_idv,@"STO_CUDA_ENTRY STV_DEFAULT"
_Z15print_global_idv:
.text._Z15print_global_idv:
[----:B------:R-:W0:Y:S01]  /*0000*/  LDC R1, c[0x0][0x37c] ;  /* 0x0000df00ff017b82 */ /* 0x000e220000000800 */
[----:B------:R-:W1:Y:S01]  /*0010*/  S2R R10, SR_TID.X ;  /* 0x00000000000a7919 */ /* 0x000e620000002100 */
[----:B------:R-:W2:Y:S01]  /*0020*/  LDCU UR5, c[0x0][0x2fc] ;  /* 0x00005f80ff0577ac */ /* 0x000ea20008000800 */
[----:B0-----:R-:W-:Y:S01]  /*0030*/  VIADD R1, R1, 0xfffffff0 ;  /* 0xfffffff001017836 */ /* 0x001fe20000000000 */
[----:B------:R-:W-:Y:S01]  /*0040*/  MOV R0, 0x0 ;  /* 0x0000000000007802 */ /* 0x000fe20000000f00 */
[----:B------:R-:W0:Y:S01]  /*0050*/  S2R R3, SR_CTAID.X ;  /* 0x0000000000037919 */ /* 0x000e220000002500 */
[----:B------:R-:W0:Y:S02]  /*0060*/  LDCU UR6, c[0x0][0x360] ;  /* 0x00006c00ff0677ac */ /* 0x000e240008000800 */
[----:B------:R3:W4:Y:S01]  /*0070*/  LDC.64 R8, c[0x4][R0] ;  /* 0x0100000000087b82 */ /* 0x0007220000000a00 */
[----:B------:R-:W5:Y:S02]  /*0080*/  LDCU UR4, c[0x0][0x2f8] ;  /* 0x00005f00ff0477ac */ /* 0x000f640008000800 */
[----:B-----5:R-:W-:Y:S01]  /*0090*/  IADD3 R6, P0, PT, R1, UR4, RZ ;  /* 0x0000000401067c10 */ /* 0x020fe2000ff1e0ff */
[----:B-1----:R3:W-:Y:S04]  /*00a0*/  STL [R1+0x8], R10 ;  /* 0x0000080a01007387 */ /* 0x0027e80000100800 */
[----:B--2---:R-:W-:-:S02]  /*00b0*/  IMAD.X R7, RZ, RZ, UR5, P0 ;  /* 0x00000005ff077e24 */ /* 0x004fc400080e06ff */
[----:B0-----:R-:W-:Y:S01]  /*00c0*/  IMAD R2, R3, UR6, R10 ;  /* 0x0000000603027c24 */ /* 0x001fe2000f8e020a */
[----:B------:R-:W0:Y:S04]  /*00d0*/  LDCU.64 UR6, c[0x4][0x8] ;  /* 0x01000100ff0677ac */ /* 0x000e280008000a00 */
[----:B------:R3:W-:Y:S01]  /*00e0*/  STL.64 [R1], R2 ;  /* 0x0000000201007387 */ /* 0x0007e20000100a00 */
[----:B0-----:R-:W-:Y:S01]  /*00f0*/  IMAD.U32 R4, RZ, RZ, UR6 ;  /* 0x00000006ff047e24 */ /* 0x001fe2000f8e00ff */
[----:B---34-:R-:W-:-:S07]  /*0100*/  MOV R5, UR7 ;  /* 0x0000000700057c02 */ /* 0x018fce0008000f00 */
[----:B------:R-:W-:-:S07]  /*0110*/  LEPC R20, `(.L_x_0) ;  /* 0x000000001014794e */ /* 0x000fce0000000000 */
[----:B------:R-:W-:Y:S05]  /*0120*/  CALL.ABS.NOINC R8 ;  /* 0x0000000008007343 */ /* 0x000fea0003c00000 */
.L_x_0:
[----:B------:R-:W-:Y:S05]  /*0130*/  EXIT ;  /* 0x000000000000794d */ /* 0x000fea0003800000 */
.L_x_1:
[----:B------:R-:W-:-:S00]  /*0140*/  BRA `(.L_x_1) ;  /* 0xfffffffc00fc7947 */ /* 0x000fc0000383ffff */
[----:B------:R-:W-:-:S00]  /*0150*/  NOP ;  /* 0x0000000000007918 */ /* 0x000fc00000000000 */
        /* <DEDUP_REMOVED lines=10> */
.L_x_2:


//--------------------- .nv.global.init           --------------------------
	.section	.nv.global.init,"aw",@progbits
.nv.global.init:
	.type		$str,@object
	.size		$str,(.L_0 - $str)
$str:
        /*0000*/ 	.byte	0x47, 0x6c, 0x6f, 0x62, 0x61, 0x6c, 0x20, 0x49, 0x44, 0x3a, 0x20, 0x25, 0x64, 0x20, 0x28, 0x42
        /*0010*/ 	.byte	0x6c, 0x6f, 0x63, 0x6b, 0x3a, 0x20, 0x25, 0x64, 0x2c, 0x20, 0x54, 0x68, 0x72, 0x65, 0x61, 0x64
        /*0020*/ 	.byte	0x3a, 0x20, 0x25, 0x64, 0x29, 0x0a, 0x00
.L_0:


//--------------------- .nv.shared.reserved.0     --------------------------
	.section	.nv.shared.reserved.0,"aw",@nobits
	.weak		__nv_reservedSMEM_offset_0_alias
	.size		__nv_reservedSMEM_offset_0_alias, 0, 64
	.other		__nv_reservedSMEM_offset_0_alias,@"STO_CUDA_RESERVED_SHARED STV_DEFAULT"
__nv_reservedSMEM_offset_0_alias:
	.zero		0
	.zero		64


//--------------------- .nv.constant0._Z15print_global_idv --------------------------
	.section	.nv.constant0._Z15print_global_idv,"a",@progbits
	.sectionflags	@""
	.align	4
.nv.constant0._Z15print_global_idv:
	.zero		896


//--------------------- SYMBOLS --------------------------

	.type		.nv.reservedSmem.offset0,@object
	.size		.nv.reservedSmem.offset0,0x4
	.type		vprintf,@function
